	.headerflags	@"EF_CUDA_TEXMODE_UNIFIED EF_CUDA_64BIT_ADDRESS EF_CUDA_ACCELERATORS EF_CUDA_SM90 EF_CUDA_VIRTUAL_SM(EF_CUDA_SM90)"
	.elftype	@"ET_EXEC"


//--------------------- .nv.info                  --------------------------
	.section	.nv.info,"",@"SHT_CUDA_INFO"
	.align	4


	//----- nvinfo : EIATTR_REGCOUNT
	.align		4
        /*0000*/ 	.byte	0x04, 0x2f
        /*0002*/ 	.short	(.L_3 - .L_2)
	.align		4
.L_2:
        /*0004*/ 	.word	index@(triton_poi_fused__native_batch_norm_legit_no_training_convolution_sigmoid_28)
        /*0008*/ 	.word	0x00000013


	//----- nvinfo : EIATTR_MIN_STACK_SIZE
	.align		4
.L_3:
        /*000c*/ 	.byte	0x04, 0x12
        /*000e*/ 	.short	(.L_5 - .L_4)
	.align		4
.L_4:
        /*0010*/ 	.word	index@(triton_poi_fused__native_batch_norm_legit_no_training_convolution_sigmoid_28)
        /*0014*/ 	.word	0x00000000


	//----- nvinfo : EIATTR_FRAME_SIZE
	.align		4
.L_5:
        /*0018*/ 	.byte	0x04, 0x11
        /*001a*/ 	.short	(.L_7 - .L_6)
	.align		4
.L_6:
        /*001c*/ 	.word	index@(triton_poi_fused__native_batch_norm_legit_no_training_convolution_sigmoid_28)
        /*0020*/ 	.word	0x00000000


	//----- nvinfo : EIATTR_MIN_STACK_SIZE
	.align		4
.L_7:
        /*0024*/ 	.byte	0x04, 0x12
        /*0026*/ 	.short	(.L_9 - .L_8)
	.align		4
.L_8:
        /*0028*/ 	.word	index@(triton_poi_fused__native_batch_norm_legit_no_training_convolution_sigmoid_28)
        /*002c*/ 	.word	0x00000000
.L_9:


//--------------------- .nv.info.triton_poi_fused__native_batch_norm_legit_no_training_convolution_sigmoid_28 --------------------------
	.section	.nv.info.triton_poi_fused__native_batch_norm_legit_no_training_convolution_sigmoid_28,"",@"SHT_CUDA_INFO"
	.sectionflags	@""
	.align	4


	//----- nvinfo : EIATTR_CUDA_API_VERSION
	.align		4
        /*0000*/ 	.byte	0x04, 0x37
        /*0002*/ 	.short	(.L_11 - .L_10)
.L_10:
        /*0004*/ 	.word	0x0000007c


	//----- nvinfo : EIATTR_KPARAM_INFO
	.align		4
.L_11:
        /*0008*/ 	.byte	0x04, 0x17
        /*000a*/ 	.short	(.L_13 - .L_12)
.L_12:
        /*000c*/ 	.word	0x00000000
        /*0010*/ 	.short	0x0007
        /*0012*/ 	.short	0x0038
        /*0014*/ 	.byte	0x00, 0xf0, 0x11, 0x00


	//----- nvinfo : EIATTR_KPARAM_INFO
	.align		4
.L_13:
        /*0018*/ 	.byte	0x04, 0x17
        /*001a*/ 	.short	(.L_15 - .L_14)
.L_14:
        /*001c*/ 	.word	0x00000000
        /*0020*/ 	.short	0x0006
        /*0022*/ 	.short	0x0030
        /*0024*/ 	.byte	0x00, 0xf4, 0x21, 0x00


	//----- nvinfo : EIATTR_KPARAM_INFO
	.align		4
.L_15:
        /*0028*/ 	.byte	0x04, 0x17
        /*002a*/ 	.short	(.L_17 - .L_16)
.L_16:
        /*002c*/ 	.word	0x00000000
        /*0030*/ 	.short	0x0005
        /*0032*/ 	.short	0x0028
        /*0034*/ 	.byte	0x00, 0xf4, 0x21, 0x00


	//----- nvinfo : EIATTR_KPARAM_INFO
	.align		4
.L_17:
        /*0038*/ 	.byte	0x04, 0x17
        /*003a*/ 	.short	(.L_19 - .L_18)
.L_18:
        /*003c*/ 	.word	0x00000000
        /*0040*/ 	.short	0x0004
        /*0042*/ 	.short	0x0020
        /*0044*/ 	.byte	0x00, 0xf4, 0x21, 0x00


	//----- nvinfo : EIATTR_KPARAM_INFO
	.align		4
.L_19:
        /*0048*/ 	.byte	0x04, 0x17
        /*004a*/ 	.short	(.L_21 - .L_20)
.L_20:
        /*004c*/ 	.word	0x00000000
        /*0050*/ 	.short	0x0003
        /*0052*/ 	.short	0x0018
        /*0054*/ 	.byte	0x00, 0xf4, 0x21, 0x00


	//----- nvinfo : EIATTR_KPARAM_INFO
	.align		4
.L_21:
        /*0058*/ 	.byte	0x04, 0x17
        /*005a*/ 	.short	(.L_23 - .L_22)
.L_22:
        /*005c*/ 	.word	0x00000000
        /*0060*/ 	.short	0x0002
        /*0062*/ 	.short	0x0010
        /*0064*/ 	.byte	0x00, 0xf4, 0x21, 0x00


	//----- nvinfo : EIATTR_KPARAM_INFO
	.align		4
.L_23:
        /*0068*/ 	.byte	0x04, 0x17
        /*006a*/ 	.short	(.L_25 - .L_24)
.L_24:
        /*006c*/ 	.word	0x00000000
        /*0070*/ 	.short	0x0001
        /*0072*/ 	.short	0x0008
        /*0074*/ 	.byte	0x00, 0xf4, 0x21, 0x00


	//----- nvinfo : EIATTR_KPARAM_INFO
	.align		4
.L_25:
        /*0078*/ 	.byte	0x04, 0x17
        /*007a*/ 	.short	(.L_27 - .L_26)
.L_26:
        /*007c*/ 	.word	0x00000000
        /*0080*/ 	.short	0x0000
        /*0082*/ 	.short	0x0000
        /*0084*/ 	.byte	0x00, 0xf4, 0x21, 0x00


	//----- nvinfo : EIATTR_SPARSE_MMA_MASK
	.align		4
.L_27:
        /*0088*/ 	.byte	0x03, 0x50
        /*008a*/ 	.short	0x0000


	//----- nvinfo : EIATTR_MAXREG_COUNT
	.align		4
        /*008c*/ 	.byte	0x03, 0x1b
        /*008e*/ 	.short	0x00ff


	//----- nvinfo : EIATTR_EXIT_INSTR_OFFSETS
	.align		4
        /*0090*/ 	.byte	0x04, 0x1c
        /*0092*/ 	.short	(.L_29 - .L_28)


	//   ....[0]....
.L_28:
        /*0094*/ 	.word	0x00000440


	//   ....[1]....
        /*0098*/ 	.word	0x00000460


	//----- nvinfo : EIATTR_REQNTID
	.align		4
.L_29:
        /*009c*/ 	.byte	0x04, 0x10
        /*009e*/ 	.short	(.L_31 - .L_30)
.L_30:
        /*00a0*/ 	.word	0x00000080
        /*00a4*/ 	.word	0x00000001
        /*00a8*/ 	.word	0x00000001


	//----- nvinfo : EIATTR_CBANK_PARAM_SIZE
	.align		4
.L_31:
        /*00ac*/ 	.byte	0x03, 0x19
        /*00ae*/ 	.short	0x003c


	//----- nvinfo : EIATTR_PARAM_CBANK
	.align		4
        /*00b0*/ 	.byte	0x04, 0x0a
        /*00b2*/ 	.short	(.L_33 - .L_32)
	.align		4
.L_32:
        /*00b4*/ 	.word	index@(.nv.constant0.triton_poi_fused__native_batch_norm_legit_no_training_convolution_sigmoid_28)
        /*00b8*/ 	.short	0x0210
        /*00ba*/ 	.short	0x003c


	//----- nvinfo : EIATTR_SW_WAR
	.align		4
.L_33:
        /*00bc*/ 	.byte	0x04, 0x36
        /*00be*/ 	.short	(.L_35 - .L_34)
.L_34:
        /*00c0*/ 	.word	0x00000008
.L_35:


//--------------------- .nv.callgraph             --------------------------
	.section	.nv.callgraph,"",@"SHT_CUDA_CALLGRAPH"
	.align	4
	.sectionentsize	8
	.align		4
        /*0000*/ 	.word	0x00000000
	.align		4
        /*0004*/ 	.word	0xffffffff
	.align		4
        /*0008*/ 	.word	0x00000000
	.align		4
        /*000c*/ 	.word	0xfffffffe
	.align		4
        /*0010*/ 	.word	0x00000000
	.align		4
        /*0014*/ 	.word	0xfffffffd
	.align		4
        /*0018*/ 	.word	0x00000000
	.align		4
        /*001c*/ 	.word	0xfffffffc


//--------------------- .nv.constant4             --------------------------
	.section	.nv.constant4,"a",@progbits
	.align	8
	.align		8
.nv.constant4:
        /*0000*/ 	.dword	_$_str
	.align		8
        /*0008*/ 	.dword	_$_str_$_2


//--------------------- .text.triton_poi_fused__native_batch_norm_legit_no_training_convolution_sigmoid_28 --------------------------
	.section	.text.triton_poi_fused__native_batch_norm_legit_no_training_convolution_sigmoid_28,"ax",@progbits
	.align	128
        .global         triton_poi_fused__native_batch_norm_legit_no_training_convolution_sigmoid_28
        .type           triton_poi_fused__native_batch_norm_legit_no_training_convolution_sigmoid_28,@function
        .size           triton_poi_fused__native_batch_norm_legit_no_training_convolution_sigmoid_28,(.L_x_1 - triton_poi_fused__native_batch_norm_legit_no_training_convolution_sigmoid_28)
        .other          triton_poi_fused__native_batch_norm_legit_no_training_convolution_sigmoid_28,@"STO_CUDA_ENTRY STV_DEFAULT"
triton_poi_fused__native_batch_norm_legit_no_training_convolution_sigmoid_28:
.text.triton_poi_fused__native_batch_norm_legit_no_training_convolution_sigmoid_28:
[----:B------:R-:W0:Y:S08]  /*0000*/  LDC R1, c[0x0][0x28] ;  /* 0x00000a00ff017b82 */ /* 0x000e300000000800 */
[----:B------:R-:W1:Y:S01]  /*0010*/  LDC.64 R2, c[0x0][0x228] ;  /* 0x00008a00ff027b82 */ /* 0x000e620000000a00 */
[----:B------:R-:W2:Y:S01]  /*0020*/  S2R R0, SR_TID.X ;  /* 0x0000000000007919 */ /* 0x000ea20000002100 */
[----:B------:R-:W-:Y:S01]  /*0030*/  ULDC.64 UR4, c[0x0][0x208] ;  /* 0x0000820000047ab9 */ /* 0x000fe20000000a00 */
[----:B------:R-:W3:Y:S05]  /*0040*/  S2R R5, SR_CTAID.X ;  /* 0x0000000000057919 */ /* 0x000eea0000002500 */
[----:B------:R-:W4:Y:S01]  /*0050*/  LDC.64 R14, c[0x0][0x210] ;  /* 0x00008400ff0e7b82 */ /* 0x000f220000000a00 */
[----:B-1----:R4:W5:Y:S07]  /*0060*/  LDG.E R16, desc[UR4][R2.64] ;  /* 0x0000000402107981 */ /* 0x00296e000c1e1900 */
[----:B------:R-:W1:Y:S01]  /*0070*/  LDC.64 R6, c[0x0][0x218] ;  /* 0x00008600ff067b82 */ /* 0x000e620000000a00 */
[----:B--2---:R-:W-:-:S07]  /*0080*/  SHF.L.U32 R0, R0, 0x1, RZ ;  /* 0x0000000100007819 */ /* 0x004fce00000006ff */
[----:B------:R-:W2:Y:S01]  /*0090*/  LDC.64 R8, c[0x0][0x220] ;  /* 0x00008800ff087b82 */ /* 0x000ea20000000a00 */
[----:B------:R-:W-:-:S04]  /*00a0*/  LOP3.LUT R0, R0, 0xfe, RZ, 0xc0, !PT ;  /* 0x000000fe00007812 */ /* 0x000fc800078ec0ff */
[----:B---3--:R-:W-:-:S03]  /*00b0*/  LEA R0, R5, R0, 0x8 ;  /* 0x0000000005007211 */ /* 0x008fc600078e40ff */
[----:B------:R-:W3:Y:S01]  /*00c0*/  LDC.64 R10, c[0x0][0x230] ;  /* 0x00008c00ff0a7b82 */ /* 0x000ee20000000a00 */
[----:B------:R-:W-:Y:S02]  /*00d0*/  CS2R R4, SRZ ;  /* 0x0000000000047805 */ /* 0x000fe4000001ff00 */
[C---:B------:R-:W-:Y:S01]  /*00e0*/  ISETP.GE.AND P0, PT, R0.reuse, 0x100, PT ;  /* 0x000001000000780c */ /* 0x040fe20003f06270 */
[----:B----4-:R-:W-:Y:S01]  /*00f0*/  IMAD.WIDE R2, R0, 0x4, R14 ;  /* 0x0000000400027825 */ /* 0x010fe200078e020e */
[----:B-1----:R1:W4:Y:S03]  /*0100*/  LDG.E R7, desc[UR4][R6.64] ;  /* 0x0000000406077981 */ /* 0x002326000c1e1900 */
[----:B------:R-:W1:Y:S08]  /*0110*/  LDC.64 R12, c[0x0][0x238] ;  /* 0x00008e00ff0c7b82 */ /* 0x000e700000000a00 */
[----:B------:R-:W4:Y:S04]  /*0120*/  @!P0 LDG.E.64 R4, desc[UR4][R2.64] ;  /* 0x0000000402048981 */ /* 0x000f28000c1e1b00 */
[----:B--2---:R2:W4:Y:S04]  /*0130*/  LDG.E R8, desc[UR4][R8.64] ;  /* 0x0000000408087981 */ /* 0x004528000c1e1900 */
[----:B---3--:R-:W3:Y:S04]  /*0140*/  LDG.E R10, desc[UR4][R10.64] ;  /* 0x000000040a0a7981 */ /* 0x008ee8000c1e1900 */
[----:B01----:R-:W3:Y:S01]  /*0150*/  LDG.E R13, desc[UR4][R12.64] ;  /* 0x000000040c0d7981 */ /* 0x003ee2000c1e1900 */
[----:B------:R-:W-:Y:S01]  /*0160*/  HFMA2.MMA R6, -RZ, RZ, 1.625, 0 ;  /* 0x3e800000ff067435 */ /* 0x000fe200000001ff */
[----:B-----5:R-:W-:-:S04]  /*0170*/  FADD R16, R16, 9.9999997473787516356e-06 ;  /* 0x3727c5ac10107421 */ /* 0x020fc80000000000 */
[----:B------:R-:W0:Y:S02]  /*0180*/  MUFU.SQRT R14, R16 ;  /* 0x00000010000e7308 */ /* 0x000e240000002000 */
[C---:B0-----:R-:W-:Y:S02]  /*0190*/  FSETP.GT.AND P1, PT, R14.reuse, 8.50705917302346158658e+37, PT ;  /* 0x7e8000000e00780b */ /* 0x041fe40003f24000 */
[----:B------:R-:W-:-:S11]  /*01a0*/  FSETP.GEU.AND P2, PT, R14, 1.175494350822287508e-38, PT ;  /* 0x008000000e00780b */ /* 0x000fd60003f4e000 */
[----:B------:R-:W-:-:S04]  /*01b0*/  @P1 FMUL R14, R14, 0.25 ;  /* 0x3e8000000e0e1820 */ /* 0x000fc80000400000 */
[----:B------:R-:W-:-:S06]  /*01c0*/  @!P2 FMUL R14, R14, 16777216 ;  /* 0x4b8000000e0ea820 */ /* 0x000fcc0000400000 */
[----:B------:R-:W0:Y:S01]  /*01d0*/  MUFU.RCP R14, R14 ;  /* 0x0000000e000e7308 */ /* 0x000e220000001000 */
[----:B--2---:R-:W-:Y:S01]  /*01e0*/  FSEL R9, R6, 1, P1 ;  /* 0x3f80000006097808 */ /* 0x004fe20000800000 */
[C---:B----4-:R-:W-:Y:S01]  /*01f0*/  FADD R4, R7.reuse, R4 ;  /* 0x0000000407047221 */ /* 0x050fe20000000000 */
[----:B------:R-:W-:-:S03]  /*0200*/  FADD R5, R7, R5 ;  /* 0x0000000507057221 */ /* 0x000fc60000000000 */
[----:B------:R-:W-:Y:S01]  /*0210*/  @!P2 FMUL R9, R9, 16777216 ;  /* 0x4b8000000909a820 */ /* 0x000fe20000400000 */
[C---:B------:R-:W-:Y:S01]  /*0220*/  FADD R7, -R8.reuse, R4 ;  /* 0x0000000408077221 */ /* 0x040fe20000000100 */
[----:B------:R-:W-:Y:S02]  /*0230*/  FADD R8, -R8, R5 ;  /* 0x0000000508087221 */ /* 0x000fe40000000100 */
[----:B0-----:R-:W-:-:S04]  /*0240*/  FMUL R9, R14, R9 ;  /* 0x000000090e097220 */ /* 0x001fc80000400000 */
[-C--:B------:R-:W-:Y:S01]  /*0250*/  FMUL R7, R7, R9.reuse ;  /* 0x0000000907077220 */ /* 0x080fe20000400000 */
[----:B------:R-:W-:-:S03]  /*0260*/  FMUL R8, R8, R9 ;  /* 0x0000000908087220 */ /* 0x000fc60000400000 */
[C-C-:B---3--:R-:W-:Y:S01]  /*0270*/  FFMA R7, R10.reuse, R7, R13.reuse ;  /* 0x000000070a077223 */ /* 0x148fe2000000000d */
[----:B------:R-:W-:-:S03]  /*0280*/  FFMA R8, R10, R8, R13 ;  /* 0x000000080a087223 */ /* 0x000fc6000000000d */
[----:B------:R-:W-:Y:S01]  /*0290*/  FADD R7, RZ, -R7 ;  /* 0x80000007ff077221 */ /* 0x000fe20000000000 */
[----:B------:R-:W-:-:S03]  /*02a0*/  FADD R8, RZ, -R8 ;  /* 0x80000008ff087221 */ /* 0x000fc60000000000 */
[----:B------:R-:W-:Y:S01]  /*02b0*/  FMUL R7, R7, 1.4426950216293334961 ;  /* 0x3fb8aa3b07077820 */ /* 0x000fe20000400000 */
[----:B------:R-:W-:-:S04]  /*02c0*/  FMUL R10, R8, 1.4426950216293334961 ;  /* 0x3fb8aa3b080a7820 */ /* 0x000fc80000400000 */
[----:B------:R-:W-:Y:S02]  /*02d0*/  FSETP.GEU.AND P1, PT, R7, -126, PT ;  /* 0xc2fc00000700780b */ /* 0x000fe40003f2e000 */
[----:B------:R-:W-:-:S11]  /*02e0*/  FSETP.GEU.AND P2, PT, R10, -126, PT ;  /* 0xc2fc00000a00780b */ /* 0x000fd60003f4e000 */
[----:B------:R-:W-:Y:S02]  /*02f0*/  @!P1 FMUL R7, R7, 0.5 ;  /* 0x3f00000007079820 */ /* 0x000fe40000400000 */
[----:B------:R-:W-:Y:S02]  /*0300*/  @!P2 FMUL R10, R10, 0.5 ;  /* 0x3f0000000a0aa820 */ /* 0x000fe40000400000 */
[----:B------:R-:W0:Y:S08]  /*0310*/  MUFU.EX2 R8, R7 ;  /* 0x0000000700087308 */ /* 0x000e300000000800 */
[----:B------:R-:W1:Y:S01]  /*0320*/  MUFU.EX2 R9, R10 ;  /* 0x0000000a00097308 */ /* 0x000e620000000800 */
[----:B0-----:R-:W-:-:S04]  /*0330*/  @!P1 FMUL R8, R8, R8 ;  /* 0x0000000808089220 */ /* 0x001fc80000400000 */
[----:B------:R-:W-:Y:S01]  /*0340*/  FADD R11, R8, 1 ;  /* 0x3f800000080b7421 */ /* 0x000fe20000000000 */
[----:B-1----:R-:W-:-:S04]  /*0350*/  @!P2 FMUL R9, R9, R9 ;  /* 0x000000090909a220 */ /* 0x002fc80000400000 */
[----:B------:R-:W-:Y:S01]  /*0360*/  FADD R12, R9, 1 ;  /* 0x3f800000090c7421 */ /* 0x000fe20000000000 */
[----:B------:R-:W-:Y:S01]  /*0370*/  FSETP.GT.AND P1, PT, R11, 8.50705917302346158658e+37, PT ;  /* 0x7e8000000b00780b */ /* 0x000fe20003f24000 */
[----:B------:R-:W0:Y:S03]  /*0380*/  LDC.64 R8, c[0x0][0x240] ;  /* 0x00009000ff087b82 */ /* 0x000e260000000a00 */
[----:B------:R-:W-:-:S09]  /*0390*/  FSETP.GT.AND P2, PT, R12, 8.50705917302346158658e+37, PT ;  /* 0x7e8000000c00780b */ /* 0x000fd20003f44000 */
[----:B------:R-:W-:-:S04]  /*03a0*/  @P1 FMUL R11, R11, 0.25 ;  /* 0x3e8000000b0b1820 */ /* 0x000fc80000400000 */
[----:B------:R-:W-:Y:S02]  /*03b0*/  @P2 FMUL R12, R12, 0.25 ;  /* 0x3e8000000c0c2820 */ /* 0x000fe40000400000 */
[----:B------:R-:W1:Y:S08]  /*03c0*/  MUFU.RCP R11, R11 ;  /* 0x0000000b000b7308 */ /* 0x000e700000001000 */
[----:B------:R-:W2:Y:S01]  /*03d0*/  MUFU.RCP R12, R12 ;  /* 0x0000000c000c7308 */ /* 0x000ea20000001000 */
[----:B------:R-:W-:-:S02]  /*03e0*/  FSEL R10, R6, 1, P1 ;  /* 0x3f800000060a7808 */ /* 0x000fc40000800000 */
[----:B------:R-:W-:Y:S01]  /*03f0*/  FSEL R13, R6, 1, P2 ;  /* 0x3f800000060d7808 */ /* 0x000fe20001000000 */
[----:B------:R3:W-:Y:S01]  /*0400*/  @!P0 STG.E.64 desc[UR4][R2.64], R4 ;  /* 0x0000000402008986 */ /* 0x0007e2000c101b04 */
[----:B0-----:R-:W-:-:S04]  /*0410*/  IMAD.WIDE R6, R0, 0x4, R8 ;  /* 0x0000000400067825 */ /* 0x001fc800078e0208 */
[----:B-1----:R-:W-:Y:S01]  /*0420*/  FMUL R8, R11, R10 ;  /* 0x0000000a0b087220 */ /* 0x002fe20000400000 */
[----:B--2---:R-:W-:Y:S01]  /*0430*/  FMUL R9, R12, R13 ;  /* 0x0000000d0c097220 */ /* 0x004fe20000400000 */
[----:B------:R-:W-:Y:S06]  /*0440*/  @P0 EXIT ;  /* 0x000000000000094d */ /* 0x000fec0003800000 */
[----:B------:R-:W-:Y:S01]  /*0450*/  STG.E.64 desc[UR4][R6.64], R8 ;  /* 0x0000000806007986 */ /* 0x000fe2000c101b04 */
[----:B------:R-:W-:Y:S05]  /*0460*/  EXIT ;  /* 0x000000000000794d */ /* 0x000fea0003800000 */
.L_x_0:
[----:B------:R-:W-:-:S00]  /*0470*/  BRA `(.L_x_0) ;  /* 0xfffffffc00fc7947 */ /* 0x000fc0000383ffff */
[----:B------:R-:W-:-:S00]  /*0480*/  NOP ;  /* 0x0000000000007918 */ /* 0x000fc00000000000 */
[----:B------:R-:W-:-:S00]  /*0490*/  NOP ;  /* 0x0000000000007918 */ /* 0x000fc00000000000 */
[----:B------:R-:W-:-:S00]  /*04a0*/  NOP ;  /* 0x0000000000007918 */ /* 0x000fc00000000000 */
[----:B------:R-:W-:-:S00]  /*04b0*/  NOP ;  /* 0x0000000000007918 */ /* 0x000fc00000000000 */
[----:B------:R-:W-:-:S00]  /*04c0*/  NOP ;  /* 0x0000000000007918 */ /* 0x000fc00000000000 */
[----:B------:R-:W-:-:S00]  /*04d0*/  NOP ;  /* 0x0000000000007918 */ /* 0x000fc00000000000 */
[----:B------:R-:W-:-:S00]  /*04e0*/  NOP ;  /* 0x0000000000007918 */ /* 0x000fc00000000000 */
[----:B------:R-:W-:-:S00]  /*04f0*/  NOP ;  /* 0x0000000000007918 */ /* 0x000fc00000000000 */
.L_x_1:


//--------------------- .nv.global.init           --------------------------
	.section	.nv.global.init,"aw",@progbits
.nv.global.init:
	.type		_$_str,@object
	.size		_$_str,(_$_str_$_2 - _$_str)
_$_str:
        /*0000*/ 	.byte	0x5f, 0x5f, 0x43, 0x55, 0x44, 0x41, 0x5f, 0x46, 0x54, 0x5a, 0x00
	.type		_$_str_$_2,@object
	.size		_$_str_$_2,(.L_1 - _$_str_$_2)
_$_str_$_2:
        /*000b*/ 	.byte	0x5f, 0x5f, 0x43, 0x55, 0x44, 0x41, 0x5f, 0x50, 0x52, 0x45, 0x43, 0x5f, 0x53, 0x51, 0x52, 0x54
        /*001b*/ 	.byte	0x00
.L_1:


//--------------------- .nv.constant0.triton_poi_fused__native_batch_norm_legit_no_training_convolution_sigmoid_28 --------------------------
	.section	.nv.constant0.triton_poi_fused__native_batch_norm_legit_no_training_convolution_sigmoid_28,"a",@progbits
	.sectionflags	@""
	.align	4
.nv.constant0.triton_poi_fused__native_batch_norm_legit_no_training_convolution_sigmoid_28:
	.zero		588
